	.headerflags	@"EF_CUDA_TEXMODE_UNIFIED EF_CUDA_64BIT_ADDRESS EF_CUDA_SM75 EF_CUDA_VIRTUAL_SM(EF_CUDA_SM75)"
	.elftype	@"ET_EXEC"


//--------------------- .nv.info                  --------------------------
	.section	.nv.info,"",@"SHT_CUDA_INFO"
	.align	4


	//----- nvinfo : EIATTR_REGCOUNT
	.align		4
        /*0000*/ 	.byte	0x04, 0x2f
        /*0002*/ 	.short	(.L_1 - .L_0)
	.align		4
.L_0:
        /*0004*/ 	.word	index@(deti_coins_cuda_kernel_search)
        /*0008*/ 	.word	0x0000001e


	//----- nvinfo : EIATTR_FRAME_SIZE
	.align		4
.L_1:
        /*000c*/ 	.byte	0x04, 0x11
        /*000e*/ 	.short	(.L_3 - .L_2)
	.align		4
.L_2:
        /*0010*/ 	.word	index@(deti_coins_cuda_kernel_search)
        /*0014*/ 	.word	0x00000000


	//----- nvinfo : EIATTR_MIN_STACK_SIZE
	.align		4
.L_3:
        /*0018*/ 	.byte	0x04, 0x12
        /*001a*/ 	.short	(.L_5 - .L_4)
	.align		4
.L_4:
        /*001c*/ 	.word	index@(deti_coins_cuda_kernel_search)
        /*0020*/ 	.word	0x00000000
.L_5:


//--------------------- .nv.info.deti_coins_cuda_kernel_search --------------------------
	.section	.nv.info.deti_coins_cuda_kernel_search,"",@"SHT_CUDA_INFO"
	.sectionflags	@""
	.align	4


	//----- nvinfo : EIATTR_SW_WAR
	.align		4
        /*0000*/ 	.byte	0x04, 0x36
        /*0002*/ 	.short	(.L_7 - .L_6)
.L_6:
        /*0004*/ 	.word	0x00000001


	//----- nvinfo : EIATTR_CUDA_API_VERSION
	.align		4
.L_7:
        /*0008*/ 	.byte	0x04, 0x37
        /*000a*/ 	.short	(.L_9 - .L_8)
.L_8:
        /*000c*/ 	.word	0x0000007e


	//----- nvinfo : EIATTR_PARAM_CBANK
	.align		4
.L_9:
        /*0010*/ 	.byte	0x04, 0x0a
        /*0012*/ 	.short	(.L_11 - .L_10)
	.align		4
.L_10:
        /*0014*/ 	.word	index@(.nv.constant0.deti_coins_cuda_kernel_search)
        /*0018*/ 	.short	0x0160
        /*001a*/ 	.short	0x0010


	//----- nvinfo : EIATTR_CBANK_PARAM_SIZE
	.align		4
.L_11:
        /*001c*/ 	.byte	0x03, 0x19
        /*001e*/ 	.short	0x0010


	//----- nvinfo : EIATTR_KPARAM_INFO
	.align		4
        /*0020*/ 	.byte	0x04, 0x17
        /*0022*/ 	.short	(.L_13 - .L_12)
.L_12:
        /*0024*/ 	.word	0x00000000
        /*0028*/ 	.short	0x0002
        /*002a*/ 	.short	0x000c
        /*002c*/ 	.byte	0x00, 0xf0, 0x11, 0x00


	//----- nvinfo : EIATTR_KPARAM_INFO
	.align		4
.L_13:
        /*0030*/ 	.byte	0x04, 0x17
        /*0032*/ 	.short	(.L_15 - .L_14)
.L_14:
        /*0034*/ 	.word	0x00000000
        /*0038*/ 	.short	0x0001
        /*003a*/ 	.short	0x0008
        /*003c*/ 	.byte	0x00, 0xf0, 0x11, 0x00


	//----- nvinfo : EIATTR_KPARAM_INFO
	.align		4
.L_15:
        /*0040*/ 	.byte	0x04, 0x17
        /*0042*/ 	.short	(.L_17 - .L_16)
.L_16:
        /*0044*/ 	.word	0x00000000
        /*0048*/ 	.short	0x0000
        /*004a*/ 	.short	0x0000
        /*004c*/ 	.byte	0x00, 0xf0, 0x21, 0x00


	//----- nvinfo : EIATTR_MAXREG_COUNT
	.align		4
.L_17:
        /*0050*/ 	.byte	0x03, 0x1b
        /*0052*/ 	.short	0x00ff


	//----- nvinfo : EIATTR_INT_WARP_WIDE_INSTR_OFFSETS
	.align		4
        /*0054*/ 	.byte	0x04, 0x31
        /*0056*/ 	.short	(.L_19 - .L_18)


	//   ....[0]....
.L_18:
        /*0058*/ 	.word	0x00000cb0


	//   ....[1]....
        /*005c*/ 	.word	0x00000d50


	//----- nvinfo : EIATTR_EXIT_INSTR_OFFSETS
	.align		4
.L_19:
        /*0060*/ 	.byte	0x04, 0x1c
        /*0062*/ 	.short	(.L_21 - .L_20)


	//   ....[0]....
.L_20:
        /*0064*/ 	.word	0x00000050


	//   ....[1]....
        /*0068*/ 	.word	0x00000c90


	//   ....[2]....
        /*006c*/ 	.word	0x00000d80


	//   ....[3]....
        /*0070*/ 	.word	0x00001060


	//----- nvinfo : EIATTR_MAX_THREADS
	.align		4
.L_21:
        /*0074*/ 	.byte	0x04, 0x05
        /*0076*/ 	.short	(.L_23 - .L_22)
.L_22:
        /*0078*/ 	.word	0x00000080
        /*007c*/ 	.word	0x00000001
        /*0080*/ 	.word	0x00000001
.L_23:


//--------------------- .nv.callgraph             --------------------------
	.section	.nv.callgraph,"",@"SHT_CUDA_CALLGRAPH"
	.align	4
	.sectionentsize	8
	.align		4
        /*0000*/ 	.word	0x00000000
	.align		4
        /*0004*/ 	.word	0xffffffff
	.align		4
        /*0008*/ 	.word	0x00000000
	.align		4
        /*000c*/ 	.word	0xfffffffe
	.align		4
        /*0010*/ 	.word	0x00000000
	.align		4
        /*0014*/ 	.word	0xfffffffd
	.align		4
        /*0018*/ 	.word	0x00000000
	.align		4
        /*001c*/ 	.word	0xfffffffc


//--------------------- .nv.rel.action            --------------------------
	.section	.nv.rel.action,"",@"SHT_CUDA_RELOCINFO"
	.align	8
	.sectionentsize	8
        /*0000*/ 	.byte	0x73, 0x00, 0x00, 0x00, 0x00, 0x00, 0x00, 0x00, 0x00, 0x00, 0x00, 0x11, 0x25, 0x00, 0x05, 0x36


//--------------------- .nv.constant0.deti_coins_cuda_kernel_search --------------------------
	.section	.nv.constant0.deti_coins_cuda_kernel_search,"a",@progbits
	.sectionflags	@""
	.align	4
.nv.constant0.deti_coins_cuda_kernel_search:
	.zero		368


//--------------------- .text.deti_coins_cuda_kernel_search --------------------------
	.section	.text.deti_coins_cuda_kernel_search,"ax",@progbits
	.sectioninfo	@"SHI_REGISTERS=30"
	.align	128
        .global         deti_coins_cuda_kernel_search
        .type           deti_coins_cuda_kernel_search,@function
        .size           deti_coins_cuda_kernel_search,(.L_x_1 - deti_coins_cuda_kernel_search)
        .other          deti_coins_cuda_kernel_search,@"STO_CUDA_ENTRY STV_DEFAULT"
deti_coins_cuda_kernel_search:
.text.deti_coins_cuda_kernel_search:
[----:B------:R-:W-:Y:S02]  /*0000*/  IMAD.MOV.U32 R1, RZ, RZ, c[0x0][0x28] ;  /* 0x00000a00ff017624 */ /* 0x000fe400078e00ff */
[----:B------:R-:W0:Y:S04]  /*0010*/  S2R R9, SR_CTAID.X ;  /* 0x0000000000097919 */ /* 0x000e280000002500 */
[----:B------:R-:W0:Y:S02]  /*0020*/  S2R R0, SR_TID.X ;  /* 0x0000000000007919 */ /* 0x000e240000002100 */
[----:B0-----:R-:W-:-:S05]  /*0030*/  IMAD R9, R9, c[0x0][0x0], R0 ;  /* 0x0000000009097a24 */ /* 0x001fca00078e0200 */
[----:B------:R-:W-:-:S12]  /*0040*/  ISETP.GT.U32.AND P0, PT, R9, 0xd151f, PT ;  /* 0x000d151f0900780c */ /* 0x000fd80003f04070 */
[----:B------:R-:W-:Y:S05]  /*0050*/  @P0 EXIT ;  /* 0x000000000000094d */ /* 0x000fea0003800000 */
[----:B------:R-:W-:-:S04]  /*0060*/  IMAD.WIDE.U32 R2, R9, 0x1d0be29d, RZ ;  /* 0x1d0be29d09027825 */ /* 0x000fc800078e00ff */
[----:B------:R-:W-:Y:S01]  /*0070*/  IMAD.WIDE.U32 R4, R9, 0x58ed2309, RZ ;  /* 0x58ed230909047825 */ /* 0x000fe200078e00ff */
[----:B------:R-:W-:-:S03]  /*0080*/  SHF.R.U32.HI R0, RZ, 0xa, R3 ;  /* 0x0000000aff007819 */ /* 0x000fc60000011603 */
[----:B------:R-:W-:Y:S02]  /*0090*/  IMAD.IADD R4, R9, 0x1, -R5 ;  /* 0x0000000109047824 */ /* 0x000fe400078e0a05 */
[----:B------:R-:W-:Y:S02]  /*00a0*/  IMAD R11, R0, -0x2341, R9 ;  /* 0xffffdcbf000b7824 */ /* 0x000fe400078e0209 */
[----:B------:R-:W-:Y:S01]  /*00b0*/  IMAD.SHL.U32 R2, R3, 0x40, RZ ;  /* 0x0000004003027824 */ /* 0x000fe200078e00ff */
[----:B------:R-:W-:Y:S01]  /*00c0*/  LEA.HI R4, R4, R5, RZ, 0x1f ;  /* 0x0000000504047211 */ /* 0x000fe200078ff8ff */
[----:B------:R-:W-:-:S03]  /*00d0*/  IMAD.WIDE.U32 R6, R11, 0x58ed2309, RZ ;  /* 0x58ed23090b067825 */ /* 0x000fc600078e00ff */
[----:B------:R-:W-:Y:S01]  /*00e0*/  SHF.R.U32.HI R4, RZ, 0x6, R4 ;  /* 0x00000006ff047819 */ /* 0x000fe20000011604 */
[----:B------:R-:W-:Y:S01]  /*00f0*/  IMAD.IADD R11, R11, 0x1, -R7 ;  /* 0x000000010b0b7824 */ /* 0x000fe200078e0a07 */
[----:B------:R-:W-:-:S03]  /*0100*/  LOP3.LUT R2, R2, 0xffff0000, RZ, 0xc0, !PT ;  /* 0xffff000002027812 */ /* 0x000fc600078ec0ff */
[----:B------:R-:W-:Y:S01]  /*0110*/  IMAD R9, R4, -0x5f, R9 ;  /* 0xffffffa104097824 */ /* 0x000fe200078e0209 */
[----:B------:R-:W-:-:S04]  /*0120*/  LEA.HI R11, R11, R7, RZ, 0x1f ;  /* 0x000000070b0b7211 */ /* 0x000fc800078ff8ff */
[----:B------:R-:W-:Y:S01]  /*0130*/  IADD3 R0, R2, c[0x0][0x168], R9 ;  /* 0x00005a0002007a10 */ /* 0x000fe20007ffe009 */
[----:B------:R-:W-:-:S05]  /*0140*/  IMAD.SHL.U32 R11, R11, 0x4, RZ ;  /* 0x000000040b0b7824 */ /* 0x000fca00078e00ff */
[----:B------:R-:W-:-:S05]  /*0150*/  LOP3.LUT R11, R11, 0xffffff00, RZ, 0xc0, !PT ;  /* 0xffffff000b0b7812 */ /* 0x000fca00078ec0ff */
[----:B------:R-:W-:-:S05]  /*0160*/  IMAD.IADD R0, R0, 0x1, R11 ;  /* 0x0000000100007824 */ /* 0x000fca00078e020b */
[----:B------:R-:W-:-:S04]  /*0170*/  IADD3 R2, R0, 0x23dee08a, RZ ;  /* 0x23dee08a00027810 */ /* 0x000fc80007ffe0ff */
[----:B------:R-:W-:-:S04]  /*0180*/  SHF.L.W.U32.HI R2, R2, 0x11, R2 ;  /* 0x0000001102027819 */ /* 0x000fc80000010e02 */
[C---:B------:R-:W-:Y:S02]  /*0190*/  IADD3 R3, R2.reuse, 0x477ca5da, RZ ;  /* 0x477ca5da02037810 */ /* 0x040fe40007ffe0ff */
[----:B------:R-:W-:Y:S02]  /*01a0*/  IADD3 R5, -R2, -0x477ca5db, RZ ;  /* 0xb8835a2502057810 */ /* 0x000fe40007ffe1ff */
[----:B------:R-:W-:-:S04]  /*01b0*/  LOP3.LUT R4, R3, 0x477ca5da, RZ, 0xc0, !PT ;  /* 0x477ca5da03047812 */ /* 0x000fc800078ec0ff */
[----:B------:R-:W-:-:S04]  /*01c0*/  LOP3.LUT R4, R4, 0xabdd03a3, R5, 0xf8, !PT ;  /* 0xabdd03a304047812 */ /* 0x000fc800078ef805 */
[----:B------:R-:W-:-:S04]  /*01d0*/  IADD3 R4, R4, c[0x0][0x16c], RZ ;  /* 0x00005b0004047a10 */ /* 0x000fc80007ffe0ff */
[----:B------:R-:W-:-:S04]  /*01e0*/  IADD3 R4, R4, 0x51279b3e, RZ ;  /* 0x51279b3e04047810 */ /* 0x000fc80007ffe0ff */
[----:B------:R-:W-:-:S04]  /*01f0*/  LEA.HI R4, R4, R3, R4, 0x16 ;  /* 0x0000000304047211 */ /* 0x000fc800078fb004 */
[----:B------:R-:W-:-:S04]  /*0200*/  LOP3.LUT R5, R4, 0x477ca5da, R3, 0xac, !PT ;  /* 0x477ca5da04057812 */ /* 0x000fc800078eac03 */
[----:B------:R-:W-:-:S04]  /*0210*/  IADD3 R5, R5, 0x357dbc9b, RZ ;  /* 0x357dbc9b05057810 */ /* 0x000fc80007ffe0ff */
[----:B------:R-:W-:-:S04]  /*0220*/  LEA.HI R5, R5, R4, R5, 0x7 ;  /* 0x0000000405057211 */ /* 0x000fc800078f3805 */
[----:B------:R-:W-:-:S04]  /*0230*/  LOP3.LUT R3, R3, R5, R4, 0xb8, !PT ;  /* 0x0000000503037212 */ /* 0x000fc800078eb804 */
[----:B------:R-:W-:-:S04]  /*0240*/  IADD3 R6, R3, -0xd1e4257, RZ ;  /* 0xf2e1bda903067810 */ /* 0x000fc80007ffe0ff */
[----:B------:R-:W-:-:S04]  /*0250*/  LEA.HI R6, R6, R5, R6, 0xc ;  /* 0x0000000506067211 */ /* 0x000fc800078f6006 */
[----:B------:R-:W-:-:S04]  /*0260*/  LOP3.LUT R3, R4, R6, R5, 0xb8, !PT ;  /* 0x0000000604037212 */ /* 0x000fc800078eb805 */
[----:B------:R-:W-:-:S04]  /*0270*/  IADD3 R3, R2, 0x679c21ab, R3 ;  /* 0x679c21ab02037810 */ /* 0x000fc80007ffe003 */
[----:B------:R-:W-:-:S04]  /*0280*/  LEA.HI R3, R3, R6, R3, 0x11 ;  /* 0x0000000603037211 */ /* 0x000fc800078f8803 */
[----:B------:R-:W-:-:S04]  /*0290*/  LOP3.LUT R7, R5, R3, R6, 0xb8, !PT ;  /* 0x0000000305077212 */ /* 0x000fc800078eb806 */
[----:B------:R-:W-:-:S04]  /*02a0*/  IADD3 R4, R4, -0x56830822, R7 ;  /* 0xa97cf7de04047810 */ /* 0x000fc80007ffe007 */
        /* <DEDUP_REMOVED lines=14> */
[----:B------:R-:W-:-:S04]  /*0390*/  IADD3 R5, R5, 0x5f8d8882, R2 ;  /* 0x5f8d888205057810 */ /* 0x000fc80007ffe002 */
[----:B------:R-:W-:-:S04]  /*03a0*/  LEA.HI R5, R5, R4, R5, 0x5 ;  /* 0x0000000405057211 */ /* 0x000fc800078f2805 */
[----:B------:R-:W-:-:S04]  /*03b0*/  LOP3.LUT R7, R4, R3, R5, 0xb8, !PT ;  /* 0x0000000304077212 */ /* 0x000fc800078eb805 */
[----:B------:R-:W-:-:S04]  /*03c0*/  IADD3 R7, R7, R0, R6 ;  /* 0x0000000007077210 */ /* 0x000fc80007ffe006 */
[----:B------:R-:W-:-:S04]  /*03d0*/  IADD3 R2, R7, -0x3fbf4cc0, RZ ;  /* 0xc040b34007027810 */ /* 0x000fc80007ffe0ff */
        /* <DEDUP_REMOVED lines=38> */
[----:B------:R-:W-:-:S04]  /*0640*/  IADD3 R6, R6, c[0x0][0x16c], R3 ;  /* 0x00005b0006067a10 */ /* 0x000fc80007ffe003 */
[----:B------:R-:W-:-:S04]  /*0650*/  IADD3 R3, R6, 0x676f02d9, RZ ;  /* 0x676f02d906037810 */ /* 0x000fc80007ffe0ff */
        /* <DEDUP_REMOVED lines=23> */
[----:B------:R-:W-:-:S04]  /*07d0*/  IADD3 R6, R6, c[0x0][0x16c], R3 ;  /* 0x00005b0006067a10 */ /* 0x000fc80007ffe003 */
[----:B------:R-:W-:-:S04]  /*07e0*/  IADD3 R3, R6, -0x944b4a0, RZ ;  /* 0xf6bb4b6006037810 */ /* 0x000fc80007ffe0ff */
        /* <DEDUP_REMOVED lines=14> */
[----:B------:R-:W-:-:S04]  /*08d0*/  IADD3 R7, R7, R0, R4 ;  /* 0x0000000007077210 */ /* 0x000fc80007ffe004 */
[----:B------:R-:W-:-:S04]  /*08e0*/  IADD3 R4, R7, 0x4881d05, RZ ;  /* 0x04881d0507047810 */ /* 0x000fc80007ffe0ff */
        /* <DEDUP_REMOVED lines=57> */
[----:B------:R-:W-:-:S12]  /*0c80*/  ISETP.NE.AND P0, PT, R2, -0x10325476, PT ;  /* 0xefcdab8a0200780c */ /* 0x000fd80003f05270 */
[----:B------:R-:W-:Y:S05]  /*0c90*/  @P0 EXIT ;  /* 0x000000000000094d */ /* 0x000fea0003800000 */
[----:B------:R-:W0:Y:S01]  /*0ca0*/  S2R R4, SR_LANEID ;  /* 0x0000000000047919 */ /* 0x000e220000000000 */
[----:B------:R-:W-:Y:S02]  /*0cb0*/  VOTEU.ANY UR6, UPT, PT ;  /* 0x0000000000067886 */ /* 0x000fe400038e0100 */
[----:B------:R-:W0:Y:S01]  /*0cc0*/  FLO.U32 R3, UR6 ;  /* 0x0000000600037d00 */ /* 0x000e2200080e0000 */
[----:B------:R-:W-:-:S07]  /*0cd0*/  ULDC.64 UR4, c[0x0][0x160] ;  /* 0x0000580000047ab9 */ /* 0x000fce0000000a00 */
[----:B------:R-:W1:Y:S01]  /*0ce0*/  POPC R2, UR6 ;  /* 0x0000000600027d09 */ /* 0x000e620008000000 */
[----:B0-----:R-:W-:Y:S01]  /*0cf0*/  ISETP.EQ.U32.AND P0, PT, R3, R4, PT ;  /* 0x000000040300720c */ /* 0x001fe20003f02070 */
[----:B-1----:R-:W-:-:S11]  /*0d00*/  IMAD R2, R2, 0xd, RZ ;  /* 0x0000000d02027824 */ /* 0x002fd600078e02ff */
[----:B------:R-:W2:Y:S04]  /*0d10*/  @P0 ATOMG.E.ADD.STRONG.GPU PT, R2, [UR4], R2 ;  /* 0x00000002ff0209a8 */ /* 0x000ea800081f4144 */
[----:B------:R-:W0:Y:S02]  /*0d20*/  S2R R4, SR_LTMASK ;  /* 0x0000000000047919 */ /* 0x000e240000003900 */
[----:B0-----:R-:W-:-:S06]  /*0d30*/  LOP3.LUT R4, R4, UR6, RZ, 0xc0, !PT ;  /* 0x0000000604047c12 */ /* 0x001fcc000f8ec0ff */
[----:B------:R-:W0:Y:S01]  /*0d40*/  POPC R5, R4 ;  /* 0x0000000400057309 */ /* 0x000e220000000000 */
[----:B--2---:R-:W0:Y:S02]  /*0d50*/  SHFL.IDX PT, R12, R2, R3, 0x1f ;  /* 0x00001f03020c7589 */ /* 0x004e2400000e0000 */
[----:B0-----:R-:W-:-:S05]  /*0d60*/  IMAD R12, R5, 0xd, R12 ;  /* 0x0000000d050c7824 */ /* 0x001fca00078e020c */
[----:B------:R-:W-:-:S12]  /*0d70*/  ISETP.GT.U32.AND P0, PT, R12, 0x2703, PT ;  /* 0x000027030c00780c */ /* 0x000fd80003f04070 */
[----:B------:R-:W-:Y:S05]  /*0d80*/  @P0 EXIT ;  /* 0x000000000000094d */ /* 0x000fea0003800000 */
[----:B------:R-:W-:Y:S01]  /*0d90*/  IMAD.MOV.U32 R21, RZ, RZ, 0x4 ;  /* 0x00000004ff157424 */ /* 0x000fe200078e00ff */
[C---:B------:R-:W-:Y:S01]  /*0da0*/  IADD3 R4, R12.reuse, 0x1, RZ ;  /* 0x000000010c047810 */ /* 0x040fe20007ffe0ff */
[----:B------:R-:W-:Y:S01]  /*0db0*/  IMAD.MOV.U32 R19, RZ, RZ, 0x49544544 ;  /* 0x49544544ff137424 */ /* 0x000fe200078e00ff */
[C---:B------:R-:W-:Y:S01]  /*0dc0*/  IADD3 R6, R12.reuse, 0x2, RZ ;  /* 0x000000020c067810 */ /* 0x040fe20007ffe0ff */
[CC--:B------:R-:W-:Y:S01]  /*0dd0*/  IMAD.WIDE.U32 R2, R12.reuse, R21.reuse, c[0x0][0x160] ;  /* 0x000058000c027625 */ /* 0x0c0fe200078e0015 */
[C---:B------:R-:W-:Y:S02]  /*0de0*/  IADD3 R8, R12.reuse, 0x3, RZ ;  /* 0x000000030c087810 */ /* 0x040fe40007ffe0ff */
[C---:B------:R-:W-:Y:S01]  /*0df0*/  IADD3 R10, R12.reuse, 0x4, RZ ;  /* 0x000000040c0a7810 */ /* 0x040fe20007ffe0ff */
[----:B------:R-:W-:Y:S01]  /*0e00*/  IMAD.MOV.U32 R23, RZ, RZ, 0x696f6320 ;  /* 0x696f6320ff177424 */ /* 0x000fe200078e00ff */
[----:B------:R-:W-:Y:S01]  /*0e10*/  IADD3 R13, R12, 0x5, RZ ;  /* 0x000000050c0d7810 */ /* 0x000fe20007ffe0ff */
[-C--:B------:R-:W-:Y:S01]  /*0e20*/  IMAD.WIDE.U32 R4, R4, R21.reuse, c[0x0][0x160] ;  /* 0x0000580004047625 */ /* 0x080fe200078e0015 */
[C---:B------:R-:W-:Y:S01]  /*0e30*/  IADD3 R14, R12.reuse, 0x6, RZ ;  /* 0x000000060c0e7810 */ /* 0x040fe20007ffe0ff */
[----:B------:R0:W-:Y:S01]  /*0e40*/  STG.E.SYS [R2], R19 ;  /* 0x0000001302007386 */ /* 0x0001e2000010e900 */
        /* <DEDUP_REMOVED lines=10> */
[----:B0-----:R-:W-:Y:S01]  /*0ef0*/  IADD3 R19, R12, 0xb, RZ ;  /* 0x0000000b0c137810 */ /* 0x001fe20007ffe0ff */
[----:B------:R0:W-:Y:S02]  /*0f00*/  STG.E.SYS [R6], R25 ;  /* 0x0000001906007386 */ /* 0x0001e4000010e900 */
[----:B------:R-:W-:-:S04]  /*0f10*/  IMAD.WIDE.U32 R10, R10, R21, c[0x0][0x160] ;  /* 0x000058000a0a7625 */ /* 0x000fc800078e0015 */
[-C--:B------:R-:W-:Y:S01]  /*0f20*/  IMAD.WIDE.U32 R2, R13, R21.reuse, c[0x0][0x160] ;  /* 0x000058000d027625 */ /* 0x080fe200078e0015 */
[----:B------:R2:W-:Y:S03]  /*0f30*/  STG.E.SYS [R8], R27 ;  /* 0x0000001b08007386 */ /* 0x0005e6000010e900 */
[-C--:B-1----:R-:W-:Y:S01]  /*0f40*/  IMAD.WIDE.U32 R4, R14, R21.reuse, c[0x0][0x160] ;  /* 0x000058000e047625 */ /* 0x082fe200078e0015 */
[----:B------:R1:W-:Y:S03]  /*0f50*/  STG.E.SYS [R10], R27 ;  /* 0x0000001b0a007386 */ /* 0x0003e6000010e900 */
[----:B------:R-:W-:Y:S01]  /*0f60*/  IMAD.MOV.U32 R23, RZ, RZ, c[0x0][0x16c] ;  /* 0x00005b00ff177624 */ /* 0x000fe200078e00ff */
[----:B------:R-:W-:Y:S01]  /*0f70*/  STG.E.SYS [R2], R27 ;  /* 0x0000001b02007386 */ /* 0x000fe2000010e900 */
[----:B0-----:R-:W-:-:S03]  /*0f80*/  IMAD.WIDE.U32 R6, R15, R21, c[0x0][0x160] ;  /* 0x000058000f067625 */ /* 0x001fc600078e0015 */
[----:B------:R-:W-:Y:S01]  /*0f90*/  STG.E.SYS [R4], R0 ;  /* 0x0000000004007386 */ /* 0x000fe2000010e900 */
[----:B--2---:R-:W-:-:S04]  /*0fa0*/  IMAD.WIDE.U32 R8, R16, R21, c[0x0][0x160] ;  /* 0x0000580010087625 */ /* 0x004fc800078e0015 */
[-C--:B-1----:R-:W-:Y:S01]  /*0fb0*/  IMAD.WIDE.U32 R10, R17, R21.reuse, c[0x0][0x160] ;  /* 0x00005800110a7625 */ /* 0x082fe200078e0015 */
[----:B------:R-:W-:Y:S03]  /*0fc0*/  STG.E.SYS [R6], R23 ;  /* 0x0000001706007386 */ /* 0x000fe6000010e900 */
[-C--:B------:R-:W-:Y:S01]  /*0fd0*/  IMAD.WIDE.U32 R12, R18, R21.reuse, c[0x0][0x160] ;  /* 0x00005800120c7625 */ /* 0x080fe200078e0015 */
[----:B------:R-:W-:Y:S03]  /*0fe0*/  STG.E.SYS [R8], R27 ;  /* 0x0000001b08007386 */ /* 0x000fe6000010e900 */
[-C--:B------:R-:W-:Y:S01]  /*0ff0*/  IMAD.WIDE.U32 R14, R19, R21.reuse, c[0x0][0x160] ;  /* 0x00005800130e7625 */ /* 0x080fe200078e0015 */
[----:B------:R-:W-:Y:S03]  /*1000*/  STG.E.SYS [R10], R27 ;  /* 0x0000001b0a007386 */ /* 0x000fe6000010e900 */
[----:B------:R-:W-:Y:S01]  /*1010*/  IMAD.MOV.U32 R25, RZ, RZ, 0xa202020 ;  /* 0x0a202020ff197424 */ /* 0x000fe200078e00ff */
[----:B------:R-:W-:Y:S01]  /*1020*/  STG.E.SYS [R12], R27 ;  /* 0x0000001b0c007386 */ /* 0x000fe2000010e900 */
[----:B------:R-:W-:-:S03]  /*1030*/  IMAD.WIDE.U32 R16, R20, R21, c[0x0][0x160] ;  /* 0x0000580014107625 */ /* 0x000fc600078e0015 */
[----:B------:R-:W-:Y:S05]  /*1040*/  STG.E.SYS [R14], R27 ;  /* 0x0000001b0e007386 */ /* 0x000fea000010e900 */
[----:B------:R-:W-:Y:S01]  /*1050*/  STG.E.SYS [R16], R25 ;  /* 0x0000001910007386 */ /* 0x000fe2000010e900 */
[----:B------:R-:W-:Y:S05]  /*1060*/  EXIT ;  /* 0x000000000000794d */ /* 0x000fea0003800000 */
.L_x_0:
[----:B------:R-:W-:-:S00]  /*1070*/  BRA `(.L_x_0) ;  /* 0xfffffff000007947 */ /* 0x000fc0000383ffff */
.L_x_1:
